	.headerflags	@"EF_CUDA_TEXMODE_UNIFIED EF_CUDA_64BIT_ADDRESS EF_CUDA_ACCELERATORS EF_CUDA_SM90 EF_CUDA_VIRTUAL_SM(EF_CUDA_SM90)"
	.elftype	@"ET_EXEC"


//--------------------- .nv.info                  --------------------------
	.section	.nv.info,"",@"SHT_CUDA_INFO"
	.align	4


	//----- nvinfo : EIATTR_REGCOUNT
	.align		4
        /*0000*/ 	.byte	0x04, 0x2f
        /*0002*/ 	.short	(.L_2 - .L_1)
	.align		4
.L_1:
        /*0004*/ 	.word	index@(triton_red_fused_convolution_native_group_norm_13)
        /*0008*/ 	.word	0x00000020


	//----- nvinfo : EIATTR_MIN_STACK_SIZE
	.align		4
.L_2:
        /*000c*/ 	.byte	0x04, 0x12
        /*000e*/ 	.short	(.L_4 - .L_3)
	.align		4
.L_3:
        /*0010*/ 	.word	index@(triton_red_fused_convolution_native_group_norm_13)
        /*0014*/ 	.word	0x00000000


	//----- nvinfo : EIATTR_FRAME_SIZE
	.align		4
.L_4:
        /*0018*/ 	.byte	0x04, 0x11
        /*001a*/ 	.short	(.L_6 - .L_5)
	.align		4
.L_5:
        /*001c*/ 	.word	index@(triton_red_fused_convolution_native_group_norm_13)
        /*0020*/ 	.word	0x00000000


	//----- nvinfo : EIATTR_MIN_STACK_SIZE
	.align		4
.L_6:
        /*0024*/ 	.byte	0x04, 0x12
        /*0026*/ 	.short	(.L_8 - .L_7)
	.align		4
.L_7:
        /*0028*/ 	.word	index@(triton_red_fused_convolution_native_group_norm_13)
        /*002c*/ 	.word	0x00000000
.L_8:


//--------------------- .nv.info.triton_red_fused_convolution_native_group_norm_13 --------------------------
	.section	.nv.info.triton_red_fused_convolution_native_group_norm_13,"",@"SHT_CUDA_INFO"
	.sectionflags	@""
	.align	4


	//----- nvinfo : EIATTR_CUDA_API_VERSION
	.align		4
        /*0000*/ 	.byte	0x04, 0x37
        /*0002*/ 	.short	(.L_10 - .L_9)
.L_9:
        /*0004*/ 	.word	0x0000007c


	//----- nvinfo : EIATTR_KPARAM_INFO
	.align		4
.L_10:
        /*0008*/ 	.byte	0x04, 0x17
        /*000a*/ 	.short	(.L_12 - .L_11)
.L_11:
        /*000c*/ 	.word	0x00000000
        /*0010*/ 	.short	0x0005
        /*0012*/ 	.short	0x0024
        /*0014*/ 	.byte	0x00, 0xf0, 0x11, 0x00


	//----- nvinfo : EIATTR_KPARAM_INFO
	.align		4
.L_12:
        /*0018*/ 	.byte	0x04, 0x17
        /*001a*/ 	.short	(.L_14 - .L_13)
.L_13:
        /*001c*/ 	.word	0x00000000
        /*0020*/ 	.short	0x0004
        /*0022*/ 	.short	0x0020
        /*0024*/ 	.byte	0x00, 0xf0, 0x11, 0x00


	//----- nvinfo : EIATTR_KPARAM_INFO
	.align		4
.L_14:
        /*0028*/ 	.byte	0x04, 0x17
        /*002a*/ 	.short	(.L_16 - .L_15)
.L_15:
        /*002c*/ 	.word	0x00000000
        /*0030*/ 	.short	0x0003
        /*0032*/ 	.short	0x0018
        /*0034*/ 	.byte	0x00, 0xf4, 0x21, 0x00


	//----- nvinfo : EIATTR_KPARAM_INFO
	.align		4
.L_16:
        /*0038*/ 	.byte	0x04, 0x17
        /*003a*/ 	.short	(.L_18 - .L_17)
.L_17:
        /*003c*/ 	.word	0x00000000
        /*0040*/ 	.short	0x0002
        /*0042*/ 	.short	0x0010
        /*0044*/ 	.byte	0x00, 0xf4, 0x21, 0x00


	//----- nvinfo : EIATTR_KPARAM_INFO
	.align		4
.L_18:
        /*0048*/ 	.byte	0x04, 0x17
        /*004a*/ 	.short	(.L_20 - .L_19)
.L_19:
        /*004c*/ 	.word	0x00000000
        /*0050*/ 	.short	0x0001
        /*0052*/ 	.short	0x0008
        /*0054*/ 	.byte	0x00, 0xf4, 0x21, 0x00


	//----- nvinfo : EIATTR_KPARAM_INFO
	.align		4
.L_20:
        /*0058*/ 	.byte	0x04, 0x17
        /*005a*/ 	.short	(.L_22 - .L_21)
.L_21:
        /*005c*/ 	.word	0x00000000
        /*0060*/ 	.short	0x0000
        /*0062*/ 	.short	0x0000
        /*0064*/ 	.byte	0x00, 0xf4, 0x21, 0x00


	//----- nvinfo : EIATTR_SPARSE_MMA_MASK
	.align		4
.L_22:
        /*0068*/ 	.byte	0x03, 0x50
        /*006a*/ 	.short	0x0000


	//----- nvinfo : EIATTR_MAXREG_COUNT
	.align		4
        /*006c*/ 	.byte	0x03, 0x1b
        /*006e*/ 	.short	0x0080


	//----- nvinfo : EIATTR_COOP_GROUP_MASK_REGIDS
	.align		4
        /*0070*/ 	.byte	0x04, 0x29
        /*0072*/ 	.short	(.L_24 - .L_23)


	//   ....[0]....
.L_23:
        /*0074*/ 	.word	0xffffffff


	//   ....[1]....
        /*0078*/ 	.word	0xffffffff


	//   ....[2]....
        /*007c*/ 	.word	0xffffffff


	//   ....[3]....
        /*0080*/ 	.word	0xffffffff


	//   ....[4]....
        /*0084*/ 	.word	0xffffffff


	//   ....[5]....
        /*0088*/ 	.word	0xffffffff


	//   ....[6]....
        /*008c*/ 	.word	0xffffffff


	//   ....[7]....
        /*0090*/ 	.word	0xffffffff


	//   ....[8]....
        /*0094*/ 	.word	0xffffffff


	//   ....[9]....
        /*0098*/ 	.word	0xffffffff


	//   ....[10]....
        /*009c*/ 	.word	0xffffffff


	//   ....[11]....
        /*00a0*/ 	.word	0xffffffff


	//   ....[12]....
        /*00a4*/ 	.word	0xffffffff


	//   ....[13]....
        /*00a8*/ 	.word	0xffffffff


	//   ....[14]....
        /*00ac*/ 	.word	0xffffffff


	//   ....[15]....
        /*00b0*/ 	.word	0xffffffff


	//   ....[16]....
        /*00b4*/ 	.word	0xffffffff


	//   ....[17]....
        /*00b8*/ 	.word	0xffffffff


	//   ....[18]....
        /*00bc*/ 	.word	0xffffffff


	//   ....[19]....
        /*00c0*/ 	.word	0xffffffff


	//   ....[20]....
        /*00c4*/ 	.word	0xffffffff


	//   ....[21]....
        /*00c8*/ 	.word	0xffffffff


	//----- nvinfo : EIATTR_COOP_GROUP_INSTR_OFFSETS
	.align		4
.L_24:
        /*00cc*/ 	.byte	0x04, 0x28
        /*00ce*/ 	.short	(.L_26 - .L_25)


	//   ....[0]....
.L_25:
        /*00d0*/ 	.word	0x000007c0


	//   ....[1]....
        /*00d4*/ 	.word	0x00000830


	//   ....[2]....
        /*00d8*/ 	.word	0x00000900


	//   ....[3]....
        /*00dc*/ 	.word	0x00000970


	//   ....[4]....
        /*00e0*/ 	.word	0x00000a40


	//   ....[5]....
        /*00e4*/ 	.word	0x00000aa0


	//   ....[6]....
        /*00e8*/ 	.word	0x00000b40


	//   ....[7]....
        /*00ec*/ 	.word	0x00000c80


	//   ....[8]....
        /*00f0*/ 	.word	0x00000d50


	//   ....[9]....
        /*00f4*/ 	.word	0x00000d80


	//   ....[10]....
        /*00f8*/ 	.word	0x00000f20


	//   ....[11]....
        /*00fc*/ 	.word	0x00000f30


	//   ....[12]....
        /*0100*/ 	.word	0x00000f80


	//   ....[13]....
        /*0104*/ 	.word	0x00000fd0


	//   ....[14]....
        /*0108*/ 	.word	0x00001040


	//   ....[15]....
        /*010c*/ 	.word	0x000010b0


	//   ....[16]....
        /*0110*/ 	.word	0x00001120


	//   ....[17]....
        /*0114*/ 	.word	0x00001210


	//   ....[18]....
        /*0118*/ 	.word	0x00001230


	//   ....[19]....
        /*011c*/ 	.word	0x00001270


	//   ....[20]....
        /*0120*/ 	.word	0x00001350


	//   ....[21]....
        /*0124*/ 	.word	0x00001390


	//----- nvinfo : EIATTR_EXIT_INSTR_OFFSETS
	.align		4
.L_26:
        /*0128*/ 	.byte	0x04, 0x1c
        /*012a*/ 	.short	(.L_28 - .L_27)


	//   ....[0]....
.L_27:
        /*012c*/ 	.word	0x00001560


	//   ....[1]....
        /*0130*/ 	.word	0x000015a0


	//----- nvinfo : EIATTR_REQNTID
	.align		4
.L_28:
        /*0134*/ 	.byte	0x04, 0x10
        /*0136*/ 	.short	(.L_30 - .L_29)
.L_29:
        /*0138*/ 	.word	0x00000200
        /*013c*/ 	.word	0x00000001
        /*0140*/ 	.word	0x00000001


	//----- nvinfo : EIATTR_CBANK_PARAM_SIZE
	.align		4
.L_30:
        /*0144*/ 	.byte	0x03, 0x19
        /*0146*/ 	.short	0x0028


	//----- nvinfo : EIATTR_PARAM_CBANK
	.align		4
        /*0148*/ 	.byte	0x04, 0x0a
        /*014a*/ 	.short	(.L_32 - .L_31)
	.align		4
.L_31:
        /*014c*/ 	.word	index@(.nv.constant0.triton_red_fused_convolution_native_group_norm_13)
        /*0150*/ 	.short	0x0210
        /*0152*/ 	.short	0x0028


	//----- nvinfo : EIATTR_SW_WAR
	.align		4
.L_32:
        /*0154*/ 	.byte	0x04, 0x36
        /*0156*/ 	.short	(.L_34 - .L_33)
.L_33:
        /*0158*/ 	.word	0x00000008
.L_34:


//--------------------- .nv.callgraph             --------------------------
	.section	.nv.callgraph,"",@"SHT_CUDA_CALLGRAPH"
	.align	4
	.sectionentsize	8
	.align		4
        /*0000*/ 	.word	0x00000000
	.align		4
        /*0004*/ 	.word	0xffffffff
	.align		4
        /*0008*/ 	.word	0x00000000
	.align		4
        /*000c*/ 	.word	0xfffffffe
	.align		4
        /*0010*/ 	.word	0x00000000
	.align		4
        /*0014*/ 	.word	0xfffffffd
	.align		4
        /*0018*/ 	.word	0x00000000
	.align		4
        /*001c*/ 	.word	0xfffffffc


//--------------------- .nv.constant4             --------------------------
	.section	.nv.constant4,"a",@progbits
	.align	8
	.align		8
.nv.constant4:
        /*0000*/ 	.dword	_$_str


//--------------------- .text.triton_red_fused_convolution_native_group_norm_13 --------------------------
	.section	.text.triton_red_fused_convolution_native_group_norm_13,"ax",@progbits
	.sectionflags	@"SHF_BARRIERS=1"
	.align	128
        .global         triton_red_fused_convolution_native_group_norm_13
        .type           triton_red_fused_convolution_native_group_norm_13,@function
        .size           triton_red_fused_convolution_native_group_norm_13,(.L_x_1 - triton_red_fused_convolution_native_group_norm_13)
        .other          triton_red_fused_convolution_native_group_norm_13,@"STO_CUDA_ENTRY STV_DEFAULT"
triton_red_fused_convolution_native_group_norm_13:
.text.triton_red_fused_convolution_native_group_norm_13:
[----:B------:R-:W0:Y:S01]  /*0000*/  LDC R1, c[0x0][0x28] ;  /* 0x00000a00ff017b82 */ /* 0x000e220000000800 */
[----:B------:R-:W1:Y:S07]  /*0010*/  S2R R16, SR_TID.X ;  /* 0x0000000000107919 */ /* 0x000e6e0000002100 */
[----:B------:R-:W2:Y:S01]  /*0020*/  LDC.64 R2, c[0x0][0x210] ;  /* 0x00008400ff027b82 */ /* 0x000ea20000000a00 */
[----:B------:R-:W-:Y:S01]  /*0030*/  CS2R R6, SRZ ;  /* 0x0000000000067805 */ /* 0x000fe2000001ff00 */
[----:B------:R-:W-:Y:S01]  /*0040*/  ULDC.64 UR6, c[0x0][0x208] ;  /* 0x0000820000067ab9 */ /* 0x000fe20000000a00 */
[----:B------:R-:W3:Y:S05]  /*0050*/  S2R R10, SR_CTAID.X ;  /* 0x00000000000a7919 */ /* 0x000eea0000002500 */
[----:B------:R-:W4:Y:S08]  /*0060*/  S2UR UR5, SR_CgaCtaId ;  /* 0x00000000000579c3 */ /* 0x000f300000008800 */
[----:B------:R-:W5:Y:S01]  /*0070*/  LDC.64 R8, c[0x0][0x220] ;  /* 0x00008800ff087b82 */ /* 0x000f620000000a00 */
[----:B-1----:R-:W-:-:S04]  /*0080*/  SHF.L.U32 R13, R16, 0x2, RZ ;  /* 0x00000002100d7819 */ /* 0x002fc800000006ff */
[----:B------:R-:W-:Y:S02]  /*0090*/  LOP3.LUT R17, R13, 0x7fc, RZ, 0xc0, !PT ;  /* 0x000007fc0d117812 */ /* 0x000fe400078ec0ff */
[C---:B---3--:R-:W-:Y:S02]  /*00a0*/  ISETP.GE.AND P0, PT, R10.reuse, 0x80, PT ;  /* 0x000000800a00780c */ /* 0x048fe40003f06270 */
[----:B------:R-:W-:-:S05]  /*00b0*/  LEA R5, R10, R17, 0xb ;  /* 0x000000110a057211 */ /* 0x000fca00078e58ff */
[----:B--2---:R-:W-:Y:S01]  /*00c0*/  IMAD.WIDE R2, R5, 0x4, R2 ;  /* 0x0000000405027825 */ /* 0x004fe200078e0202 */
[----:B------:R-:W-:-:S06]  /*00d0*/  CS2R R4, SRZ ;  /* 0x0000000000047805 */ /* 0x000fcc000001ff00 */
[----:B------:R-:W2:Y:S01]  /*00e0*/  @!P0 LDG.E.EF.128 R4, desc[UR6][R2.64] ;  /* 0x0000000602048981 */ /* 0x000ea2000c0e1d00 */
[----:B------:R-:W-:Y:S01]  /*00f0*/  UMOV UR4, 0x400 ;  /* 0x0000040000047882 */ /* 0x000fe20000000000 */
[----:B------:R-:W-:Y:S01]  /*0100*/  SHF.R.S32.HI R11, RZ, 0x1f, R10 ;  /* 0x0000001fff0b7819 */ /* 0x000fe2000001140a */
[----:B----4-:R-:W-:Y:S01]  /*0110*/  UPRMT UR4, UR5, 0x654, UR4 ;  /* 0x0000065405047896 */ /* 0x010fe20008000004 */
[----:B------:R-:W-:Y:S02]  /*0120*/  SHF.R.U32.HI R0, RZ, 0x8, R16 ;  /* 0x00000008ff007819 */ /* 0x000fe40000011610 */
[----:B------:R-:W-:Y:S02]  /*0130*/  LEA.HI R11, R11, R10, RZ, 0x5 ;  /* 0x0000000a0b0b7211 */ /* 0x000fe400078f28ff */
[----:B------:R-:W-:Y:S02]  /*0140*/  SGXT.U32 R0, R0, 0x1 ;  /* 0x000000010000781a */ /* 0x000fe40000000000 */
[----:B------:R-:W-:-:S02]  /*0150*/  LEA R25, R17, UR4, 0x3 ;  /* 0x0000000411197c11 */ /* 0x000fc4000f8e18ff */
[----:B------:R-:W-:Y:S02]  /*0160*/  LOP3.LUT R19, R11, 0x1fffffe0, RZ, 0xc0, !PT ;  /* 0x1fffffe00b137812 */ /* 0x000fe400078ec0ff */
[----:B------:R-:W-:Y:S02]  /*0170*/  LOP3.LUT R11, R16, 0x1ff, RZ, 0xc0, !PT ;  /* 0x000001ff100b7812 */ /* 0x000fe400078ec0ff */
[----:B------:R-:W-:Y:S02]  /*0180*/  IADD3 R19, -R19, R10, RZ ;  /* 0x0000000a13137210 */ /* 0x000fe40007ffe1ff */
[----:B------:R-:W-:Y:S02]  /*0190*/  LOP3.LUT R18, R11, 0x200, RZ, 0xfc, !PT ;  /* 0x000002000b127812 */ /* 0x000fe400078efcff */
[----:B------:R-:W-:-:S04]  /*01a0*/  SHF.L.U32 R19, R19, 0x3, RZ ;  /* 0x0000000313137819 */ /* 0x000fc800000006ff */
[----:B------:R-:W-:Y:S02]  /*01b0*/  LEA.HI R23, R18, R19, RZ, 0x18 ;  /* 0x0000001312177211 */ /* 0x000fe400078fc0ff */
[----:B------:R-:W-:-:S03]  /*01c0*/  LOP3.LUT R21, R19, R0, RZ, 0xfc, !PT ;  /* 0x0000000013157212 */ /* 0x000fc600078efcff */
[----:B-----5:R-:W-:Y:S01]  /*01d0*/  IMAD.WIDE R22, R23, 0x4, R8 ;  /* 0x0000000417167825 */ /* 0x020fe200078e0208 */
[----:B------:R-:W-:Y:S02]  /*01e0*/  MOV R0, RZ ;  /* 0x000000ff00007202 */ /* 0x000fe40000000f00 */
[C---:B------:R-:W-:Y:S02]  /*01f0*/  LOP3.LUT R26, R11.reuse, 0x400, RZ, 0xfc, !PT ;  /* 0x000004000b1a7812 */ /* 0x040fe400078efcff */
[----:B------:R-:W-:Y:S02]  /*0200*/  LOP3.LUT R24, R11, 0x600, RZ, 0xfc, !PT ;  /* 0x000006000b187812 */ /* 0x000fe400078efcff */
[----:B--2---:R-:W-:Y:S02]  /*0210*/  SEL R4, R4, RZ, !P0 ;  /* 0x000000ff04047207 */ /* 0x004fe40004000000 */
[----:B------:R-:W-:Y:S02]  /*0220*/  SEL R20, R5, RZ, !P0 ;  /* 0x000000ff05147207 */ /* 0x000fe40004000000 */
[----:B------:R-:W-:Y:S01]  /*0230*/  SEL R6, R6, RZ, !P0 ;  /* 0x000000ff06067207 */ /* 0x000fe20004000000 */
[----:B------:R-:W-:Y:S01]  /*0240*/  STS [R25], R4 ;  /* 0x0000000419007388 */ /* 0x000fe20000000800 */
[----:B------:R-:W-:Y:S01]  /*0250*/  SEL R28, R7, RZ, !P0 ;  /* 0x000000ff071c7207 */ /* 0x000fe20004000000 */
[----:B------:R-:W-:-:S02]  /*0260*/  HFMA2.MMA R7, -RZ, RZ, 0, 0 ;  /* 0x00000000ff077435 */ /* 0x000fc400000001ff */
[----:B------:R1:W-:Y:S04]  /*0270*/  STS [R25+0x8], R20 ;  /* 0x0000081419007388 */ /* 0x0003e80000000800 */
[----:B------:R2:W-:Y:S04]  /*0280*/  STS [R25+0x10], R6 ;  /* 0x0000100619007388 */ /* 0x0005e80000000800 */
[----:B------:R3:W-:Y:S01]  /*0290*/  STS [R25+0x18], R28 ;  /* 0x0000181c19007388 */ /* 0x0007e20000000800 */
[----:B------:R-:W-:Y:S01]  /*02a0*/  BAR.SYNC.DEFER_BLOCKING 0x0 ;  /* 0x0000000000007b1d */ /* 0x000fe20000010000 */
[----:B-1----:R-:W-:Y:S01]  /*02b0*/  IMAD.WIDE R20, R21, 0x4, R8 ;  /* 0x0000000415147825 */ /* 0x002fe200078e0208 */
[----:B------:R-:W-:Y:S01]  /*02c0*/  LEA.HI R5, R26, R19, RZ, 0x18 ;  /* 0x000000131a057211 */ /* 0x000fe200078fc0ff */
[----:B--2---:R-:W-:-:S04]  /*02d0*/  HFMA2.MMA R6, -RZ, RZ, 0, 0 ;  /* 0x00000000ff067435 */ /* 0x004fc800000001ff */
[----:B------:R-:W-:Y:S01]  /*02e0*/  IMAD.WIDE R4, R5, 0x4, R8 ;  /* 0x0000000405047825 */ /* 0x000fe200078e0208 */
[----:B------:R1:W2:Y:S04]  /*02f0*/  @!P0 LDG.E.EL R7, desc[UR6][R22.64] ;  /* 0x0000000616078981 */ /* 0x0002a8000c2e1900 */
[----:B------:R4:W5:Y:S01]  /*0300*/  @!P0 LDG.E.EL R0, desc[UR6][R20.64] ;  /* 0x0000000614008981 */ /* 0x000962000c2e1900 */
[----:B------:R-:W-:-:S03]  /*0310*/  LEA.HI R19, R24, R19, RZ, 0x18 ;  /* 0x0000001318137211 */ /* 0x000fc600078fc0ff */
[----:B------:R-:W5:Y:S01]  /*0320*/  @!P0 LDG.E.EL R6, desc[UR6][R4.64] ;  /* 0x0000000604068981 */ /* 0x000f62000c2e1900 */
[----:B-1----:R-:W-:Y:S01]  /*0330*/  MOV R22, RZ ;  /* 0x000000ff00167202 */ /* 0x002fe20000000f00 */
[----:B------:R-:W-:-:S05]  /*0340*/  IMAD.WIDE R8, R19, 0x4, R8 ;  /* 0x0000000413087825 */ /* 0x000fca00078e0208 */
[----:B------:R1:W5:Y:S01]  /*0350*/  @!P0 LDG.E.EL R22, desc[UR6][R8.64] ;  /* 0x0000000608168981 */ /* 0x000362000c2e1900 */
[----:B------:R-:W-:Y:S02]  /*0360*/  LEA R23, R18, UR4, 0x3 ;  /* 0x0000000412177c11 */ /* 0x000fe4000f8e18ff */
[----:B----4-:R-:W-:-:S04]  /*0370*/  LEA R21, R11, UR4, 0x3 ;  /* 0x000000040b157c11 */ /* 0x010fc8000f8e18ff */
[----:B------:R-:W4:Y:S04]  /*0380*/  LDS R23, [R23] ;  /* 0x0000000017177984 */ /* 0x000f280000000800 */
[----:B------:R-:W2:Y:S01]  /*0390*/  LDS R21, [R21] ;  /* 0x0000000015157984 */ /* 0x000ea20000000800 */
[----:B------:R-:W-:Y:S02]  /*03a0*/  LEA R26, R26, UR4, 0x3 ;  /* 0x000000041a1a7c11 */ /* 0x000fe4000f8e18ff */
[----:B------:R-:W-:Y:S02]  /*03b0*/  FSEL R18, RZ, 2, P0 ;  /* 0x40000000ff127808 */ /* 0x000fe40000000000 */
[----:B------:R-:W-:Y:S01]  /*03c0*/  FSEL R19, RZ, 3, P0 ;  /* 0x40400000ff137808 */ /* 0x000fe20000000000 */
[----:B-1----:R2:W1:Y:S01]  /*03d0*/  LDS R8, [R26] ;  /* 0x000000001a087984 */ /* 0x0024620000000800 */
[C---:B------:R-:W-:Y:S01]  /*03e0*/  FSETP.GEU.AND P1, PT, R18.reuse, 1.175494350822287508e-38, PT ;  /* 0x008000001200780b */ /* 0x040fe20003f2e000 */
[----:B---3--:R-:W-:Y:S01]  /*03f0*/  FMUL R25, R18, 16777216 ;  /* 0x4b80000012197820 */ /* 0x008fe20000400000 */
[----:B------:R-:W-:Y:S01]  /*0400*/  LEA R9, R24, UR4, 0x3 ;  /* 0x0000000418097c11 */ /* 0x000fe2000f8e18ff */
[C---:B------:R-:W-:Y:S01]  /*0410*/  FMUL R20, R19.reuse, 16777216 ;  /* 0x4b80000013147820 */ /* 0x040fe20000400000 */
[----:B------:R-:W-:-:S02]  /*0420*/  FSETP.GEU.AND P2, PT, R19, 1.175494350822287508e-38, PT ;  /* 0x008000001300780b */ /* 0x000fc40003f4e000 */
[----:B------:R-:W-:Y:S02]  /*0430*/  FSEL R27, R25, R18, !P1 ;  /* 0x00000012191b7208 */ /* 0x000fe40004800000 */
[----:B------:R-:W-:Y:S01]  /*0440*/  ISETP.LT.AND P4, PT, R10, 0x80, PT ;  /* 0x000000800a00780c */ /* 0x000fe20003f81270 */
[----:B------:R-:W3:Y:S01]  /*0450*/  LDS R9, [R9] ;  /* 0x0000000009097984 */ /* 0x000ee20000000800 */
[----:B0-----:R-:W-:Y:S01]  /*0460*/  FSEL R4, RZ, 4, P0 ;  /* 0x40800000ff047808 */ /* 0x001fe20000000000 */
[----:B------:R0:W1:Y:S01]  /*0470*/  MUFU.RCP R24, R27 ;  /* 0x0000001b00187308 */ /* 0x0000620000001000 */
[----:B------:R-:W-:Y:S02]  /*0480*/  FSEL R25, R20, R19, !P2 ;  /* 0x0000001314197208 */ /* 0x000fe40005000000 */
[----:B------:R-:W-:Y:S01]  /*0490*/  SEL R20, RZ, 0x3f800000, !P4 ;  /* 0x3f800000ff147807 */ /* 0x000fe20006000000 */
[C---:B------:R-:W-:Y:S01]  /*04a0*/  FMUL R29, R4.reuse, 16777216 ;  /* 0x4b800000041d7820 */ /* 0x040fe20000400000 */
[----:B------:R-:W-:Y:S01]  /*04b0*/  BAR.SYNC.DEFER_BLOCKING 0x0 ;  /* 0x0000000000007b1d */ /* 0x000fe20000010000 */
[----:B------:R-:W-:-:S02]  /*04c0*/  FSETP.GEU.AND P3, PT, R4, 1.175494350822287508e-38, PT ;  /* 0x008000000400780b */ /* 0x000fc40003f6e000 */
[----:B0-----:R-:W-:-:S03]  /*04d0*/  FMUL R27, R20, 16777216 ;  /* 0x4b800000141b7820 */ /* 0x001fc60000400000 */
[----:B------:R-:W0:Y:S02]  /*04e0*/  MUFU.RCP R25, R25 ;  /* 0x0000001900197308 */ /* 0x000e240000001000 */
[----:B------:R-:W-:Y:S02]  /*04f0*/  FSEL R28, R27, R20, !P3 ;  /* 0x000000141b1c7208 */ /* 0x000fe40005800000 */
[----:B--2---:R-:W-:Y:S02]  /*0500*/  SEL R26, R7, RZ, !P0 ;  /* 0x000000ff071a7207 */ /* 0x004fe40004000000 */
[----:B-----5:R-:W-:-:S03]  /*0510*/  SEL R0, R0, RZ, !P0 ;  /* 0x000000ff00007207 */ /* 0x020fc60004000000 */
[----:B----4-:R-:W-:Y:S01]  /*0520*/  FADD R5, R23, R26 ;  /* 0x0000001a17057221 */ /* 0x010fe20000000000 */
[----:B------:R-:W-:Y:S02]  /*0530*/  FSEL R26, R29, R4, !P3 ;  /* 0x000000041d1a7208 */ /* 0x000fe40005800000 */
[----:B------:R-:W-:Y:S01]  /*0540*/  FSEL R29, R27, R20, !P1 ;  /* 0x000000141b1d7208 */ /* 0x000fe20004800000 */
[----:B------:R-:W-:-:S04]  /*0550*/  FADD R7, R21, R0 ;  /* 0x0000000015077221 */ /* 0x000fc80000000000 */
[----:B-1----:R-:W-:Y:S01]  /*0560*/  FMUL R0, R24, R29 ;  /* 0x0000001d18007220 */ /* 0x002fe20000400000 */
[----:B------:R-:W-:Y:S02]  /*0570*/  FSEL R24, R27, R20, !P2 ;  /* 0x000000141b187208 */ /* 0x000fe40005000000 */
[----:B------:R-:W-:Y:S02]  /*0580*/  SEL R27, R6, RZ, !P0 ;  /* 0x000000ff061b7207 */ /* 0x000fe40004000000 */
[----:B------:R-:W-:Y:S01]  /*0590*/  FSEL R6, R5, RZ, !P0 ;  /* 0x000000ff05067208 */ /* 0x000fe20004000000 */
[----:B0-----:R-:W-:Y:S01]  /*05a0*/  FMUL R21, R25, R24 ;  /* 0x0000001819157220 */ /* 0x001fe20000400000 */
[----:B------:R-:W-:Y:S01]  /*05b0*/  FSEL R25, R7, RZ, !P0 ;  /* 0x000000ff07197208 */ /* 0x000fe20004000000 */
[----:B------:R-:W0:Y:S01]  /*05c0*/  MUFU.RCP R23, R26 ;  /* 0x0000001a00177308 */ /* 0x000e220000001000 */
[----:B------:R-:W-:-:S03]  /*05d0*/  FSETP.NEU.AND P1, PT, R18, RZ, PT ;  /* 0x000000ff1200720b */ /* 0x000fc60003f2d000 */
[----:B------:R-:W-:Y:S01]  /*05e0*/  FADD R6, -R25, R6 ;  /* 0x0000000619067221 */ /* 0x000fe20000000100 */
[----:B------:R-:W-:Y:S01]  /*05f0*/  FADD R8, R8, R27 ;  /* 0x0000001b08087221 */ /* 0x000fe20000000000 */
[----:B------:R-:W-:Y:S02]  /*0600*/  FSEL R0, R0, RZ, P1 ;  /* 0x000000ff00007208 */ /* 0x000fe40000800000 */
[----:B------:R-:W-:Y:S01]  /*0610*/  FMUL R27, R6, R6 ;  /* 0x00000006061b7220 */ /* 0x000fe20000400000 */
[----:B------:R-:W-:Y:S02]  /*0620*/  SEL R22, R22, RZ, !P0 ;  /* 0x000000ff16167207 */ /* 0x000fe40004000000 */
[----:B------:R-:W-:Y:S01]  /*0630*/  FSETP.NEU.AND P1, PT, R19, RZ, PT ;  /* 0x000000ff1300720b */ /* 0x000fe20003f2d000 */
[----:B------:R-:W-:Y:S01]  /*0640*/  FMUL R27, R20, R27 ;  /* 0x0000001b141b7220 */ /* 0x000fe20000400000 */
[----:B------:R-:W-:Y:S01]  /*0650*/  FSEL R29, R8, RZ, !P0 ;  /* 0x000000ff081d7208 */ /* 0x000fe20004000000 */
[----:B------:R-:W-:Y:S01]  /*0660*/  FFMA R20, R6, R0, R25 ;  /* 0x0000000006147223 */ /* 0x000fe20000000019 */
[----:B------:R-:W-:Y:S01]  /*0670*/  FADD R6, R4, R4 ;  /* 0x0000000404067221 */ /* 0x000fe20000000000 */
[----:B---3--:R-:W-:Y:S01]  /*0680*/  FADD R9, R9, R22 ;  /* 0x0000001609097221 */ /* 0x008fe20000000000 */
[----:B------:R-:W-:Y:S01]  /*0690*/  FSEL R25, R21, RZ, P1 ;  /* 0x000000ff15197208 */ /* 0x000fe20000800000 */
[--C-:B------:R-:W-:Y:S01]  /*06a0*/  FADD R29, R29, -R20.reuse ;  /* 0x800000141d1d7221 */ /* 0x100fe20000000000 */
[----:B0-----:R-:W-:Y:S01]  /*06b0*/  FMUL R23, R23, R28 ;  /* 0x0000001c17177220 */ /* 0x001fe20000400000 */
[----:B------:R-:W-:Y:S01]  /*06c0*/  FSETP.GEU.AND P3, PT, |R6|, 1.175494350822287508e-38, PT ;  /* 0x008000000600780b */ /* 0x000fe20003f6e200 */
[----:B------:R-:W-:Y:S01]  /*06d0*/  FFMA R0, R0, R27, RZ ;  /* 0x0000001b00007223 */ /* 0x000fe200000000ff */
[----:B------:R-:W-:Y:S01]  /*06e0*/  FSETP.NEU.AND P2, PT, R4, RZ, PT ;  /* 0x000000ff0400720b */ /* 0x000fe20003f4d000 */
[C---:B------:R-:W-:Y:S01]  /*06f0*/  FMUL R21, R6.reuse, 0.25 ;  /* 0x3e80000006157820 */ /* 0x040fe20000400000 */
[----:B------:R-:W-:Y:S01]  /*0700*/  FSEL R24, R9, RZ, !P0 ;  /* 0x000000ff09187208 */ /* 0x000fe20004000000 */
[C---:B------:R-:W-:Y:S01]  /*0710*/  FFMA R27, R29.reuse, R25, R20 ;  /* 0x000000191d1b7223 */ /* 0x040fe20000000014 */
[----:B------:R-:W-:Y:S01]  /*0720*/  FSETP.GT.AND P1, PT, |R6|, 8.50705917302346158658e+37, PT ;  /* 0x7e8000000600780b */ /* 0x000fe20003f24200 */
[----:B------:R-:W-:Y:S01]  /*0730*/  FMUL R29, R29, R29 ;  /* 0x0000001d1d1d7220 */ /* 0x000fe20000400000 */
[----:B------:R-:W-:Y:S01]  /*0740*/  FSEL R20, R23, RZ, P2 ;  /* 0x000000ff17147208 */ /* 0x000fe20001000000 */
[----:B------:R-:W-:Y:S01]  /*0750*/  FADD R24, R24, -R27 ;  /* 0x8000001b18187221 */ /* 0x000fe20000000000 */
[----:B------:R-:W-:Y:S01]  /*0760*/  FSEL R22, R21, R6, P1 ;  /* 0x0000000615167208 */ /* 0x000fe20000800000 */
[----:B------:R-:W-:-:S02]  /*0770*/  FMUL R29, R18, R29 ;  /* 0x0000001d121d7220 */ /* 0x000fc40000400000 */
[C---:B------:R-:W-:Y:S01]  /*0780*/  FFMA R18, R24.reuse, R20, R27 ;  /* 0x0000001418127223 */ /* 0x040fe2000000001b */
[----:B------:R-:W-:Y:S01]  /*0790*/  FMUL R24, R24, R24 ;  /* 0x0000001818187220 */ /* 0x000fe20000400000 */
[----:B------:R-:W-:Y:S01]  /*07a0*/  @!P3 FMUL R22, R22, 16777216 ;  /* 0x4b8000001616b820 */ /* 0x000fe20000400000 */
[----:B------:R-:W-:Y:S02]  /*07b0*/  FFMA R29, R25, R29, R0 ;  /* 0x0000001d191d7223 */ /* 0x000fe40000000000 */
[----:B------:R-:W0:Y:S01]  /*07c0*/  SHFL.BFLY PT, R23, R18, 0x10, 0x1f ;  /* 0x0e001f0012177f89 */ /* 0x000e2200000e0000 */
[----:B------:R-:W-:Y:S01]  /*07d0*/  FMUL R24, R19, R24 ;  /* 0x0000001813187220 */ /* 0x000fe20000400000 */
[----:B------:R-:W-:Y:S01]  /*07e0*/  FMUL R25, R4, 0.25 ;  /* 0x3e80000004197820 */ /* 0x000fe20000400000 */
[----:B------:R-:W1:Y:S02]  /*07f0*/  MUFU.RCP R22, R22 ;  /* 0x0000001600167308 */ /* 0x000e640000001000 */
[----:B------:R-:W-:-:S02]  /*0800*/  FFMA R20, R20, R24, R29 ;  /* 0x0000001814147223 */ /* 0x000fc4000000001d */
[----:B------:R-:W-:Y:S01]  /*0810*/  FSEL R25, R25, R4, P1 ;  /* 0x0000000419197208 */ /* 0x000fe20000800000 */
[----:B------:R-:W-:Y:S02]  /*0820*/  FADD R0, R6, R6 ;  /* 0x0000000606007221 */ /* 0x000fe40000000000 */
[----:B------:R-:W2:Y:S02]  /*0830*/  SHFL.BFLY PT, R27, R20, 0x10, 0x1f ;  /* 0x0e001f00141b7f89 */ /* 0x000ea400000e0000 */
[----:B------:R-:W-:Y:S01]  /*0840*/  @!P3 FMUL R25, R25, 16777216 ;  /* 0x4b8000001919b820 */ /* 0x000fe20000400000 */
[C---:B------:R-:W-:Y:S01]  /*0850*/  FSETP.GEU.AND P3, PT, |R0|.reuse, 1.175494350822287508e-38, PT ;  /* 0x008000000000780b */ /* 0x040fe20003f6e200 */
[----:B------:R-:W-:Y:S01]  /*0860*/  FMUL R19, R0, 0.25 ;  /* 0x3e80000000137820 */ /* 0x000fe20000400000 */
[----:B------:R-:W-:Y:S01]  /*0870*/  FSETP.NEU.AND P2, PT, R6, RZ, PT ;  /* 0x000000ff0600720b */ /* 0x000fe20003f4d000 */
[----:B-1----:R-:W-:Y:S01]  /*0880*/  FMUL R25, R22, R25 ;  /* 0x0000001916197220 */ /* 0x002fe20000400000 */
[----:B------:R-:W-:-:S04]  /*0890*/  FSETP.GT.AND P1, PT, |R0|, 8.50705917302346158658e+37, PT ;  /* 0x7e8000000000780b */ /* 0x000fc80003f24200 */
[----:B------:R-:W-:Y:S01]  /*08a0*/  FSEL R25, R25, RZ, P2 ;  /* 0x000000ff19197208 */ /* 0x000fe20001000000 */
[----:B0-----:R-:W-:Y:S01]  /*08b0*/  FADD R29, -R18, R23 ;  /* 0x00000017121d7221 */ /* 0x001fe20000000100 */
[----:B------:R-:W-:-:S03]  /*08c0*/  FSEL R22, R19, R0, P1 ;  /* 0x0000000013167208 */ /* 0x000fc60000800000 */
[C---:B------:R-:W-:Y:S01]  /*08d0*/  FFMA R18, R29.reuse, R25, R18 ;  /* 0x000000191d127223 */ /* 0x040fe20000000012 */
[----:B------:R-:W-:Y:S01]  /*08e0*/  FMUL R29, R29, R29 ;  /* 0x0000001d1d1d7220 */ /* 0x000fe20000400000 */
[----:B------:R-:W-:-:S03]  /*08f0*/  @!P3 FMUL R22, R22, 16777216 ;  /* 0x4b8000001616b820 */ /* 0x000fc60000400000 */
[----:B------:R-:W0:Y:S01]  /*0900*/  SHFL.BFLY PT, R23, R18, 0x8, 0x1f ;  /* 0x0d001f0012177f89 */ /* 0x000e2200000e0000 */
[----:B------:R-:W-:Y:S01]  /*0910*/  FMUL R29, R4, R29 ;  /* 0x0000001d041d7220 */ /* 0x000fe20000400000 */
[----:B--2---:R-:W-:Y:S01]  /*0920*/  FADD R20, R20, R27 ;  /* 0x0000001b14147221 */ /* 0x004fe20000000000 */
[----:B------:R-:W1:Y:S03]  /*0930*/  MUFU.RCP R22, R22 ;  /* 0x0000001600167308 */ /* 0x000e660000001000 */
[----:B------:R-:W-:Y:S01]  /*0940*/  FFMA R25, R25, R29, R20 ;  /* 0x0000001d19197223 */ /* 0x000fe20000000014 */
[----:B------:R-:W-:Y:S01]  /*0950*/  FSEL R21, R21, R6, P1 ;  /* 0x0000000615157208 */ /* 0x000fe20000800000 */
[----:B------:R-:W-:-:S03]  /*0960*/  FADD R4, R0, R0 ;  /* 0x0000000000047221 */ /* 0x000fc60000000000 */
[----:B------:R-:W2:Y:S01]  /*0970*/  SHFL.BFLY PT, R24, R25, 0x8, 0x1f ;  /* 0x0d001f0019187f89 */ /* 0x000ea200000e0000 */
[----:B------:R-:W-:Y:S01]  /*0980*/  @!P3 FMUL R21, R21, 16777216 ;  /* 0x4b8000001515b820 */ /* 0x000fe20000400000 */
[----:B------:R-:W-:Y:S02]  /*0990*/  FSETP.GEU.AND P3, PT, |R4|, 1.175494350822287508e-38, PT ;  /* 0x008000000400780b */ /* 0x000fe40003f6e200 */
[----:B------:R-:W-:Y:S01]  /*09a0*/  FSETP.NEU.AND P2, PT, R0, RZ, PT ;  /* 0x000000ff0000720b */ /* 0x000fe20003f4d000 */
[----:B-1----:R-:W-:Y:S01]  /*09b0*/  FMUL R27, R22, R21 ;  /* 0x00000015161b7220 */ /* 0x002fe20000400000 */
[C---:B------:R-:W-:Y:S01]  /*09c0*/  FMUL R21, R4.reuse, 0.25 ;  /* 0x3e80000004157820 */ /* 0x040fe20000400000 */
[----:B------:R-:W-:-:S03]  /*09d0*/  FSETP.GT.AND P1, PT, |R4|, 8.50705917302346158658e+37, PT ;  /* 0x7e8000000400780b */ /* 0x000fc60003f24200 */
        /* <DEDUP_REMOVED lines=11> */
[----:B------:R-:W-:-:S04]  /*0a90*/  FSEL R19, R19, R0, P1 ;  /* 0x0000000013137208 */ /* 0x000fc80000800000 */
[----:B------:R-:W2:Y:S01]  /*0aa0*/  SHFL.BFLY PT, R6, R27, 0x4, 0x1f ;  /* 0x0c801f001b067f89 */ /* 0x000ea200000e0000 */
[----:B------:R-:W-:Y:S01]  /*0ab0*/  @!P3 FMUL R19, R19, 16777216 ;  /* 0x4b8000001313b820 */ /* 0x000fe20000400000 */
[----:B------:R-:W-:-:S03]  /*0ac0*/  FSETP.NEU.AND P1, PT, R4, RZ, PT ;  /* 0x000000ff0400720b */ /* 0x000fc60003f2d000 */
[----:B-1----:R-:W-:-:S05]  /*0ad0*/  FMUL R25, R22, R19 ;  /* 0x0000001316197220 */ /* 0x002fca0000400000 */
[----:B------:R-:W-:Y:S01]  /*0ae0*/  FSEL R25, R25, RZ, P1 ;  /* 0x000000ff19197208 */ /* 0x000fe20000800000 */
[----:B0-----:R-:W-:-:S04]  /*0af0*/  FADD R23, -R20, R23 ;  /* 0x0000001714177221 */ /* 0x001fc80000000100 */
[C---:B------:R-:W-:Y:S01]  /*0b00*/  FFMA R20, R23.reuse, R25, R20 ;  /* 0x0000001917147223 */ /* 0x040fe20000000014 */
[----:B------:R-:W-:-:S04]  /*0b10*/  FMUL R23, R23, R23 ;  /* 0x0000001717177220 */ /* 0x000fc80000400000 */
[----:B------:R-:W-:Y:S01]  /*0b20*/  FMUL R24, R0, R23 ;  /* 0x0000001700187220 */ /* 0x000fe20000400000 */
[----:B--2---:R-:W-:Y:S01]  /*0b30*/  FADD R0, R27, R6 ;  /* 0x000000061b007221 */ /* 0x004fe20000000000 */
[----:B------:R-:W0:Y:S01]  /*0b40*/  SHFL.BFLY PT, R23, R20, 0x2, 0x1f ;  /* 0x0c401f0014177f89 */ /* 0x000e2200000e0000 */
[----:B------:R-:W-:Y:S02]  /*0b50*/  FADD R18, R4, R4 ;  /* 0x0000000404127221 */ /* 0x000fe40000000000 */
[----:B------:R-:W-:Y:S01]  /*0b60*/  FFMA R0, R25, R24, R0 ;  /* 0x0000001819007223 */ /* 0x000fe20000000000 */
[----:B------:R-:W-:Y:S02]  /*0b70*/  LEA R24, R11, UR4, 0x2 ;  /* 0x000000040b187c11 */ /* 0x000fe4000f8e10ff */
[----:B------:R-:W-:-:S03]  /*0b80*/  FSETP.GEU.AND P2, PT, |R18|, 1.175494350822287508e-38, PT ;  /* 0x008000001200780b */ /* 0x000fc60003f4e200 */
[----:B------:R-:W-:Y:S01]  /*0b90*/  STS [R24], R7 ;  /* 0x0000000718007388 */ /* 0x000fe20000000800 */
[----:B------:R-:W-:-:S03]  /*0ba0*/  FMUL R19, R18, 0.25 ;  /* 0x3e80000012137820 */ /* 0x000fc60000400000 */
[----:B------:R-:W-:Y:S04]  /*0bb0*/  STS [R24+0x800], R5 ;  /* 0x0008000518007388 */ /* 0x000fe80000000800 */
[----:B------:R-:W-:Y:S04]  /*0bc0*/  STS [R24+0x1000], R8 ;  /* 0x0010000818007388 */ /* 0x000fe80000000800 */
[----:B------:R-:W-:Y:S01]  /*0bd0*/  STS [R24+0x1800], R9 ;  /* 0x0018000918007388 */ /* 0x000fe20000000800 */
[----:B------:R-:W-:Y:S01]  /*0be0*/  BAR.SYNC.DEFER_BLOCKING 0x0 ;  /* 0x0000000000007b1d */ /* 0x000fe20000010000 */
[----:B------:R-:W-:-:S04]  /*0bf0*/  FSETP.GT.AND P1, PT, |R18|, 8.50705917302346158658e+37, PT ;  /* 0x7e8000001200780b */ /* 0x000fc80003f24200 */
[----:B------:R-:W-:Y:S01]  /*0c00*/  FSEL R22, R19, R18, P1 ;  /* 0x0000001213167208 */ /* 0x000fe20000800000 */
[----:B0-----:R-:W-:-:S04]  /*0c10*/  FADD R23, -R20, R23 ;  /* 0x0000001714177221 */ /* 0x001fc80000000100 */
[----:B------:R-:W-:Y:S01]  /*0c20*/  @!P2 FMUL R22, R22, 16777216 ;  /* 0x4b8000001616a820 */ /* 0x000fe20000400000 */
[----:B------:R-:W-:Y:S01]  /*0c30*/  LEA R6, R17, UR4, 0x2 ;  /* 0x0000000411067c11 */ /* 0x000fe2000f8e10ff */
[----:B------:R-:W-:-:S04]  /*0c40*/  FMUL R27, R23, R23 ;  /* 0x00000017171b7220 */ /* 0x000fc80000400000 */
[----:B------:R-:W0:Y:S01]  /*0c50*/  MUFU.RCP R22, R22 ;  /* 0x0000001600167308 */ /* 0x000e220000001000 */
[----:B------:R-:W-:Y:S01]  /*0c60*/  FSEL R25, R21, R4, P1 ;  /* 0x0000000415197208 */ /* 0x000fe20000800000 */
[----:B------:R-:W-:Y:S01]  /*0c70*/  FMUL R27, R4, R27 ;  /* 0x0000001b041b7220 */ /* 0x000fe20000400000 */
[----:B------:R-:W1:Y:S04]  /*0c80*/  SHFL.BFLY PT, R21, R0, 0x2, 0x1f ;  /* 0x0c401f0000157f89 */ /* 0x000e6800000e0000 */
[----:B------:R-:W2:Y:S01]  /*0c90*/  LDS.128 R4, [R6] ;  /* 0x0000000006047984 */ /* 0x000ea20000000c00 */
[----:B------:R-:W-:Y:S01]  /*0ca0*/  @!P2 FMUL R25, R25, 16777216 ;  /* 0x4b8000001919a820 */ /* 0x000fe20000400000 */
[----:B------:R-:W-:-:S03]  /*0cb0*/  FSETP.NEU.AND P1, PT, R18, RZ, PT ;  /* 0x000000ff1200720b */ /* 0x000fc60003f2d000 */
[----:B0-----:R-:W-:Y:S01]  /*0cc0*/  FMUL R25, R22, R25 ;  /* 0x0000001916197220 */ /* 0x001fe20000400000 */
[----:B------:R-:W-:-:S04]  /*0cd0*/  FADD R22, R18, R18 ;  /* 0x0000001212167221 */ /* 0x000fc80000000000 */
[----:B------:R-:W-:Y:S02]  /*0ce0*/  FSEL R25, R25, RZ, P1 ;  /* 0x000000ff19197208 */ /* 0x000fe40000800000 */
[C---:B------:R-:W-:Y:S01]  /*0cf0*/  FSETP.GEU.AND P2, PT, |R22|.reuse, 1.175494350822287508e-38, PT ;  /* 0x008000001600780b */ /* 0x040fe20003f4e200 */
[C---:B------:R-:W-:Y:S01]  /*0d00*/  FMUL R17, R22.reuse, 0.25 ;  /* 0x3e80000016117820 */ /* 0x040fe20000400000 */
[----:B------:R-:W-:Y:S01]  /*0d10*/  FSETP.GT.AND P1, PT, |R22|, 8.50705917302346158658e+37, PT ;  /* 0x7e8000001600780b */ /* 0x000fe20003f24200 */
[----:B------:R-:W-:Y:S01]  /*0d20*/  FFMA R20, R23, R25, R20 ;  /* 0x0000001917147223 */ /* 0x000fe20000000014 */
[----:B-1----:R-:W-:Y:S02]  /*0d30*/  FADD R0, R0, R21 ;  /* 0x0000001500007221 */ /* 0x002fe40000000000 */
[----:B------:R-:W-:Y:S02]  /*0d40*/  FSEL R8, R17, R22, P1 ;  /* 0x0000001611087208 */ /* 0x000fe40000800000 */
[----:B------:R-:W0:Y:S01]  /*0d50*/  SHFL.BFLY PT, R9, R20, 0x1, 0x1f ;  /* 0x0c201f0014097f89 */ /* 0x000e2200000e0000 */
[----:B------:R-:W-:-:S04]  /*0d60*/  FFMA R0, R25, R27, R0 ;  /* 0x0000001b19007223 */ /* 0x000fc80000000000 */
[----:B------:R-:W-:Y:S01]  /*0d70*/  @!P2 FMUL R8, R8, 16777216 ;  /* 0x4b8000000808a820 */ /* 0x000fe20000400000 */
[----:B------:R-:W1:Y:S05]  /*0d80*/  SHFL.BFLY PT, R17, R0, 0x1, 0x1f ;  /* 0x0c201f0000117f89 */ /* 0x000e6a00000e0000 */
[----:B------:R-:W3:Y:S01]  /*0d90*/  MUFU.RCP R8, R8 ;  /* 0x0000000800087308 */ /* 0x000ee20000001000 */
[----:B------:R-:W-:Y:S01]  /*0da0*/  FSEL R19, R19, R18, P1 ;  /* 0x0000001213137208 */ /* 0x000fe20000800000 */
[----:B--2---:R-:W-:Y:S04]  /*0db0*/  @!P0 STG.E.128 desc[UR6][R2.64], R4 ;  /* 0x0000000402008986 */ /* 0x004fe8000c101d06 */
[----:B------:R-:W-:Y:S01]  /*0dc0*/  @!P2 FMUL R19, R19, 16777216 ;  /* 0x4b8000001313a820 */ /* 0x000fe20000400000 */
[----:B------:R-:W-:Y:S01]  /*0dd0*/  FSETP.NEU.AND P1, PT, R22, RZ, PT ;  /* 0x000000ff1600720b */ /* 0x000fe20003f2d000 */
[----:B0-----:R-:W-:-:S02]  /*0de0*/  FADD R9, -R20, R9 ;  /* 0x0000000914097221 */ /* 0x001fc40000000100 */
[----:B---3--:R-:W-:Y:S01]  /*0df0*/  FMUL R19, R8, R19 ;  /* 0x0000001308137220 */ /* 0x008fe20000400000 */
[----:B------:R-:W-:Y:S01]  /*0e00*/  BAR.SYNC.DEFER_BLOCKING 0x0 ;  /* 0x0000000000007b1d */ /* 0x000fe20000010000 */
[----:B------:R-:W-:Y:S01]  /*0e10*/  LOP3.LUT P2, RZ, R16, 0x1f, RZ, 0xc0, !PT ;  /* 0x0000001f10ff7812 */ /* 0x000fe2000784c0ff */
[----:B------:R-:W-:Y:S01]  /*0e20*/  FMUL R21, R9, R9 ;  /* 0x0000000909157220 */ /* 0x000fe20000400000 */
[----:B------:R-:W-:Y:S01]  /*0e30*/  SHF.R.U32.HI R23, RZ, 0x3, R16 ;  /* 0x00000003ff177819 */ /* 0x000fe20000011610 */
[----:B-1----:R-:W-:Y:S01]  /*0e40*/  FADD R0, R0, R17 ;  /* 0x0000001100007221 */ /* 0x002fe20000000000 */
[----:B------:R-:W-:Y:S01]  /*0e50*/  FSEL R19, R19, RZ, P1 ;  /* 0x000000ff13137208 */ /* 0x000fe20000800000 */
[----:B------:R-:W-:Y:S01]  /*0e60*/  FMUL R21, R18, R21 ;  /* 0x0000001512157220 */ /* 0x000fe20000400000 */
[----:B------:R-:W-:-:S03]  /*0e70*/  LOP3.LUT R23, R23, 0x3c, RZ, 0xc0, !PT ;  /* 0x0000003c17177812 */ /* 0x000fc600078ec0ff */
[----:B------:R-:W-:Y:S01]  /*0e80*/  FFMA R20, R9, R19, R20 ;  /* 0x0000001309147223 */ /* 0x000fe20000000014 */
[----:B------:R-:W-:Y:S01]  /*0e90*/  FFMA R0, R19, R21, R0 ;  /* 0x0000001513007223 */ /* 0x000fe20000000000 */
[----:B------:R-:W-:Y:S02]  /*0ea0*/  ISETP.GE.AND P3, PT, R16, 0x10, PT ;  /* 0x000000101000780c */ /* 0x000fe40003f66270 */
[----:B------:R-:W-:Y:S04]  /*0eb0*/  @!P2 STS [R23+UR4+0x80], R22 ;  /* 0x000080161700a988 */ /* 0x000fe80008000804 */
[----:B------:R-:W-:Y:S04]  /*0ec0*/  @!P2 STS [R23+UR4], R20 ;  /* 0x000000141700a988 */ /* 0x000fe80008000804 */
[----:B------:R-:W-:Y:S01]  /*0ed0*/  @!P2 STS [R23+UR4+0x40], R0 ;  /* 0x000040001700a988 */ /* 0x000fe20008000804 */
[----:B------:R-:W-:Y:S06]  /*0ee0*/  BAR.SYNC.DEFER_BLOCKING 0x0 ;  /* 0x0000000000007b1d */ /* 0x000fec0000010000 */
[----:B------:R-:W0:Y:S04]  /*0ef0*/  @!P3 LDS R14, [R13+UR4+0x80] ;  /* 0x000080040d0eb984 */ /* 0x000e280008000800 */
[----:B------:R-:W1:Y:S04]  /*0f00*/  @!P3 LDS R15, [R13+UR4] ;  /* 0x000000040d0fb984 */ /* 0x000e680008000800 */
[----:B------:R-:W-:Y:S04]  /*0f10*/  @!P3 LDS R12, [R13+UR4+0x40] ;  /* 0x000040040d0cb984 */ /* 0x000fe80008000800 */
[----:B0-----:R-:W0:Y:S04]  /*0f20*/  SHFL.BFLY PT, R9, R14, 0x8, 0x1f ;  /* 0x0d001f000e097f89 */ /* 0x001e2800000e0000 */
[----:B-1----:R-:W-:Y:S01]  /*0f30*/  SHFL.BFLY PT, R2, R15, 0x8, 0x1f ;  /* 0x0d001f000f027f89 */ /* 0x002fe200000e0000 */
[----:B0-----:R-:W-:-:S05]  /*0f40*/  FADD R8, R14, R9 ;  /* 0x000000090e087221 */ /* 0x001fca0000000000 */
[C---:B------:R-:W-:Y:S01]  /*0f50*/  FSETP.GEU.AND P2, PT, |R8|.reuse, 1.175494350822287508e-38, PT ;  /* 0x008000000800780b */ /* 0x040fe20003f4e200 */
[C---:B------:R-:W-:Y:S01]  /*0f60*/  FMUL R5, R8.reuse, 0.25 ;  /* 0x3e80000008057820 */ /* 0x040fe20000400000 */
[----:B------:R-:W-:Y:S01]  /*0f70*/  FSETP.GT.AND P1, PT, |R8|, 8.50705917302346158658e+37, PT ;  /* 0x7e8000000800780b */ /* 0x000fe20003f24200 */
[----:B------:R-:W0:Y:S03]  /*0f80*/  SHFL.BFLY PT, R3, R8, 0x4, 0x1f ;  /* 0x0c801f0008037f89 */ /* 0x000e2600000e0000 */
[----:B------:R-:W-:-:S07]  /*0f90*/  FSEL R5, R5, R8, P1 ;  /* 0x0000000805057208 */ /* 0x000fce0000800000 */
[----:B------:R-:W-:-:S04]  /*0fa0*/  @!P2 FMUL R5, R5, 16777216 ;  /* 0x4b8000000505a820 */ /* 0x000fc80000400000 */
[----:B------:R-:W1:Y:S01]  /*0fb0*/  MUFU.RCP R4, R5 ;  /* 0x0000000500047308 */ /* 0x000e620000001000 */
[----:B------:R-:W-:Y:S01]  /*0fc0*/  @P1 FMUL R9, R9, 0.25 ;  /* 0x3e80000009091820 */ /* 0x000fe20000400000 */
[----:B------:R-:W2:Y:S03]  /*0fd0*/  SHFL.BFLY PT, R7, R12, 0x8, 0x1f ;  /* 0x0d001f000c077f89 */ /* 0x000ea600000e0000 */
[----:B------:R-:W-:Y:S01]  /*0fe0*/  @!P2 FMUL R9, R9, 16777216 ;  /* 0x4b8000000909a820 */ /* 0x000fe20000400000 */
[C---:B------:R-:W-:Y:S01]  /*0ff0*/  FSETP.NEU.AND P2, PT, R8.reuse, RZ, PT ;  /* 0x000000ff0800720b */ /* 0x040fe20003f4d000 */
[----:B0-----:R-:W-:Y:S02]  /*1000*/  FADD R0, R8, R3 ;  /* 0x0000000308007221 */ /* 0x001fe40000000000 */
[----:B-1----:R-:W-:-:S03]  /*1010*/  FMUL R4, R4, R9 ;  /* 0x0000000904047220 */ /* 0x002fc60000400000 */
[----:B------:R-:W-:Y:S01]  /*1020*/  FSETP.GEU.AND P3, PT, |R0|, 1.175494350822287508e-38, PT ;  /* 0x008000000000780b */ /* 0x000fe20003f6e200 */
[----:B------:R-:W-:Y:S01]  /*1030*/  FADD R2, -R15, R2 ;  /* 0x000000020f027221 */ /* 0x000fe20000000100 */
[----:B------:R-:W0:Y:S01]  /*1040*/  SHFL.BFLY PT, R5, R0, 0x2, 0x1f ;  /* 0x0c401f0000057f89 */ /* 0x000e2200000e0000 */
[----:B------:R-:W-:Y:S01]  /*1050*/  FSEL R4, R4, RZ, P2 ;  /* 0x000000ff04047208 */ /* 0x000fe20001000000 */
[C---:B------:R-:W-:Y:S01]  /*1060*/  FMUL R17, R0.reuse, 0.25 ;  /* 0x3e80000000117820 */ /* 0x040fe20000400000 */
[----:B------:R-:W-:-:S03]  /*1070*/  FSETP.GT.AND P1, PT, |R0|, 8.50705917302346158658e+37, PT ;  /* 0x7e8000000000780b */ /* 0x000fc60003f24200 */
[C---:B------:R-:W-:Y:S01]  /*1080*/  FFMA R15, R2.reuse, R4, R15 ;  /* 0x00000004020f7223 */ /* 0x040fe2000000000f */
[----:B------:R-:W-:Y:S01]  /*1090*/  FSEL R17, R17, R0, P1 ;  /* 0x0000000011117208 */ /* 0x000fe20000800000 */
[----:B------:R-:W-:-:S03]  /*10a0*/  FMUL R9, R2, R2 ;  /* 0x0000000202097220 */ /* 0x000fc60000400000 */
[----:B------:R-:W1:Y:S01]  /*10b0*/  SHFL.BFLY PT, R6, R15, 0x4, 0x1f ;  /* 0x0c801f000f067f89 */ /* 0x000e6200000e0000 */
[----:B------:R-:W-:Y:S01]  /*10c0*/  @!P3 FMUL R17, R17, 16777216 ;  /* 0x4b8000001111b820 */ /* 0x000fe20000400000 */
[----:B--2---:R-:W-:Y:S01]  /*10d0*/  FADD R7, R12, R7 ;  /* 0x000000070c077221 */ /* 0x004fe20000000000 */
[----:B------:R-:W-:Y:S02]  /*10e0*/  FMUL R9, R14, R9 ;  /* 0x000000090e097220 */ /* 0x000fe40000400000 */
[----:B------:R-:W2:Y:S02]  /*10f0*/  MUFU.RCP R12, R17 ;  /* 0x00000011000c7308 */ /* 0x000ea40000001000 */
[----:B------:R-:W-:Y:S01]  /*1100*/  FFMA R7, R4, R9, R7 ;  /* 0x0000000904077223 */ /* 0x000fe20000000007 */
[----:B------:R-:W-:-:S04]  /*1110*/  @P1 FMUL R3, R3, 0.25 ;  /* 0x3e80000003031820 */ /* 0x000fc80000400000 */
[----:B------:R-:W3:Y:S01]  /*1120*/  SHFL.BFLY PT, R4, R7, 0x4, 0x1f ;  /* 0x0c801f0007047f89 */ /* 0x000ee200000e0000 */
[C---:B0-----:R-:W-:Y:S01]  /*1130*/  FADD R2, R0.reuse, R5 ;  /* 0x0000000500027221 */ /* 0x041fe20000000000 */
[----:B------:R-:W-:Y:S01]  /*1140*/  @!P3 FMUL R3, R3, 16777216 ;  /* 0x4b8000000303b820 */ /* 0x000fe20000400000 */
[----:B------:R-:W-:-:S03]  /*1150*/  FSETP.NEU.AND P2, PT, R0, RZ, PT ;  /* 0x000000ff0000720b */ /* 0x000fc60003f4d000 */
[----:B------:R-:W-:Y:S01]  /*1160*/  FSETP.GEU.AND P3, PT, |R2|, 1.175494350822287508e-38, PT ;  /* 0x008000000200780b */ /* 0x000fe20003f6e200 */
[----:B--2---:R-:W-:Y:S01]  /*1170*/  FMUL R12, R12, R3 ;  /* 0x000000030c0c7220 */ /* 0x004fe20000400000 */
[C---:B------:R-:W-:Y:S01]  /*1180*/  FMUL R9, R2.reuse, 0.25 ;  /* 0x3e80000002097820 */ /* 0x040fe20000400000 */
[----:B------:R-:W-:Y:S01]  /*1190*/  FSETP.GT.AND P1, PT, |R2|, 8.50705917302346158658e+37, PT ;  /* 0x7e8000000200780b */ /* 0x000fe20003f24200 */
[----:B-1----:R-:W-:Y:S02]  /*11a0*/  FADD R6, -R15, R6 ;  /* 0x000000060f067221 */ /* 0x002fe40000000100 */
[----:B------:R-:W-:Y:S02]  /*11b0*/  FSEL R12, R12, RZ, P2 ;  /* 0x000000ff0c0c7208 */ /* 0x000fe40001000000 */
[----:B------:R-:W-:Y:S01]  /*11c0*/  FSEL R14, R9, R2, P1 ;  /* 0x00000002090e7208 */ /* 0x000fe20000800000 */
[C---:B------:R-:W-:Y:S02]  /*11d0*/  FMUL R3, R6.reuse, R6 ;  /* 0x0000000606037220 */ /* 0x040fe40000400000 */
[----:B------:R-:W-:-:S02]  /*11e0*/  FFMA R6, R6, R12, R15 ;  /* 0x0000000c06067223 */ /* 0x000fc4000000000f */
[----:B------:R-:W-:Y:S01]  /*11f0*/  FMUL R8, R8, R3 ;  /* 0x0000000308087220 */ /* 0x000fe20000400000 */
[----:B------:R-:W-:Y:S01]  /*1200*/  @!P3 FMUL R14, R14, 16777216 ;  /* 0x4b8000000e0eb820 */ /* 0x000fe20000400000 */
[----:B------:R-:W0:Y:S01]  /*1210*/  SHFL.BFLY PT, R3, R2, 0x1, 0x1f ;  /* 0x0c201f0002037f89 */ /* 0x000e2200000e0000 */
[----:B---3--:R-:W-:-:S03]  /*1220*/  FADD R7, R7, R4 ;  /* 0x0000000407077221 */ /* 0x008fc60000000000 */
[----:B------:R-:W1:Y:S01]  /*1230*/  SHFL.BFLY PT, R9, R6, 0x2, 0x1f ;  /* 0x0c401f0006097f89 */ /* 0x000e6200000e0000 */
[----:B------:R-:W2:Y:S01]  /*1240*/  MUFU.RCP R14, R14 ;  /* 0x0000000e000e7308 */ /* 0x000ea20000001000 */
[----:B------:R-:W-:Y:S01]  /*1250*/  FFMA R7, R12, R8, R7 ;  /* 0x000000080c077223 */ /* 0x000fe20000000007 */
[----:B------:R-:W-:-:S04]  /*1260*/  @P1 FMUL R5, R5, 0.25 ;  /* 0x3e80000005051820 */ /* 0x000fc80000400000 */
[----:B------:R-:W3:Y:S01]  /*1270*/  SHFL.BFLY PT, R8, R7, 0x2, 0x1f ;  /* 0x0c401f0007087f89 */ /* 0x000ee200000e0000 */
[----:B------:R-:W-:Y:S01]  /*1280*/  @!P3 FMUL R5, R5, 16777216 ;  /* 0x4b8000000505b820 */ /* 0x000fe20000400000 */
[----:B------:R-:W-:-:S03]  /*1290*/  FSETP.NEU.AND P1, PT, R2, RZ, PT ;  /* 0x000000ff0200720b */ /* 0x000fc60003f2d000 */
[----:B--2---:R-:W-:Y:S01]  /*12a0*/  FMUL R5, R14, R5 ;  /* 0x000000050e057220 */ /* 0x004fe20000400000 */
[----:B0-----:R-:W-:-:S04]  /*12b0*/  FADD R4, R2, R3 ;  /* 0x0000000302047221 */ /* 0x001fc80000000000 */
[----:B------:R-:W-:Y:S01]  /*12c0*/  FSEL R5, R5, RZ, P1 ;  /* 0x000000ff05057208 */ /* 0x000fe20000800000 */
[----:B-1----:R-:W-:Y:S01]  /*12d0*/  FADD R9, -R6, R9 ;  /* 0x0000000906097221 */ /* 0x002fe20000000100 */
[C---:B------:R-:W-:Y:S01]  /*12e0*/  FSETP.GEU.AND P2, PT, |R4|.reuse, 1.175494350822287508e-38, PT ;  /* 0x008000000400780b */ /* 0x040fe20003f4e200 */
[C---:B------:R-:W-:Y:S02]  /*12f0*/  FMUL R15, R4.reuse, 0.25 ;  /* 0x3e800000040f7820 */ /* 0x040fe40000400000 */
[C---:B------:R-:W-:Y:S01]  /*1300*/  FFMA R6, R9.reuse, R5, R6 ;  /* 0x0000000509067223 */ /* 0x040fe20000000006 */
[----:B------:R-:W-:Y:S01]  /*1310*/  FMUL R9, R9, R9 ;  /* 0x0000000909097220 */ /* 0x000fe20000400000 */
[----:B------:R-:W-:Y:S01]  /*1320*/  FSETP.GT.AND P1, PT, |R4|, 8.50705917302346158658e+37, PT ;  /* 0x7e8000000400780b */ /* 0x000fe20003f24200 */
[----:B---3--:R-:W-:Y:S02]  /*1330*/  FADD R8, R7, R8 ;  /* 0x0000000807087221 */ /* 0x008fe40000000000 */
[----:B------:R-:W-:Y:S01]  /*1340*/  FMUL R9, R0, R9 ;  /* 0x0000000900097220 */ /* 0x000fe20000400000 */
[----:B------:R-:W0:Y:S01]  /*1350*/  SHFL.BFLY PT, R7, R6, 0x1, 0x1f ;  /* 0x0c201f0006077f89 */ /* 0x000e2200000e0000 */
[----:B------:R-:W-:-:S02]  /*1360*/  FSEL R15, R15, R4, P1 ;  /* 0x000000040f0f7208 */ /* 0x000fc40000800000 */
[----:B------:R-:W-:-:S03]  /*1370*/  FFMA R8, R5, R9, R8 ;  /* 0x0000000905087223 */ /* 0x000fc60000000008 */
[----:B------:R-:W-:Y:S02]  /*1380*/  @!P2 FMUL R15, R15, 16777216 ;  /* 0x4b8000000f0fa820 */ /* 0x000fe40000400000 */
[----:B------:R-:W1:Y:S02]  /*1390*/  SHFL.BFLY PT, R5, R8, 0x1, 0x1f ;  /* 0x0c201f0008057f89 */ /* 0x000e6400000e0000 */
[----:B------:R-:W2:Y:S01]  /*13a0*/  MUFU.RCP R0, R15 ;  /* 0x0000000f00007308 */ /* 0x000ea20000001000 */
[----:B------:R-:W-:Y:S01]  /*13b0*/  @P1 FMUL R3, R3, 0.25 ;  /* 0x3e80000003031820 */ /* 0x000fe20000400000 */
[----:B------:R-:W-:-:S03]  /*13c0*/  LOP3.LUT P1, RZ, R16, 0xf, RZ, 0xc0, !PT ;  /* 0x0000000f10ff7812 */ /* 0x000fc6000782c0ff */
[----:B------:R-:W-:Y:S01]  /*13d0*/  @!P2 FMUL R3, R3, 16777216 ;  /* 0x4b8000000303a820 */ /* 0x000fe20000400000 */
[----:B------:R-:W-:Y:S02]  /*13e0*/  FSETP.NEU.AND P2, PT, R4, RZ, PT ;  /* 0x000000ff0400720b */ /* 0x000fe40003f4d000 */
[----:B------:R-:W-:Y:S01]  /*13f0*/  ISETP.LT.AND P1, PT, R16, 0x10, !P1 ;  /* 0x000000101000780c */ /* 0x000fe20004f21270 */
[----:B0-----:R-:W-:Y:S01]  /*1400*/  FADD R7, -R6, R7 ;  /* 0x0000000706077221 */ /* 0x001fe20000000100 */
[----:B--2---:R-:W-:-:S03]  /*1410*/  FMUL R0, R0, R3 ;  /* 0x0000000300007220 */ /* 0x004fc60000400000 */
[----:B------:R-:W-:Y:S02]  /*1420*/  FMUL R3, R7, R7 ;  /* 0x0000000707037220 */ /* 0x000fe40000400000 */
[----:B------:R-:W-:Y:S01]  /*1430*/  FSEL R0, R0, RZ, P2 ;  /* 0x000000ff00007208 */ /* 0x000fe20001000000 */
[----:B-1----:R-:W-:Y:S01]  /*1440*/  FADD R5, R8, R5 ;  /* 0x0000000508057221 */ /* 0x002fe20000000000 */
[----:B------:R-:W-:-:S03]  /*1450*/  FMUL R3, R2, R3 ;  /* 0x0000000302037220 */ /* 0x000fc60000400000 */
[----:B------:R-:W-:Y:S01]  /*1460*/  FFMA R8, R7, R0, R6 ;  /* 0x0000000007087223 */ /* 0x000fe20000000006 */
[----:B------:R-:W-:Y:S01]  /*1470*/  FFMA R0, R0, R3, R5 ;  /* 0x0000000300007223 */ /* 0x000fe20000000005 */
[----:B------:R-:W-:Y:S01]  /*1480*/  @P1 STS [R13+UR4+0x80], R4 ;  /* 0x000080040d001988 */ /* 0x000fe20008000804 */
[----:B------:R-:W0:Y:S03]  /*1490*/  LDC.64 R2, c[0x0][0x228] ;  /* 0x00008a00ff027b82 */ /* 0x000e260000000a00 */
[----:B------:R-:W-:Y:S04]  /*14a0*/  @P1 STS [R13+UR4], R8 ;  /* 0x000000080d001988 */ /* 0x000fe80008000804 */
[----:B------:R-:W-:Y:S01]  /*14b0*/  @P1 STS [R13+UR4+0x40], R0 ;  /* 0x000040000d001988 */ /* 0x000fe20008000804 */
[----:B------:R-:W-:Y:S01]  /*14c0*/  BAR.SYNC.DEFER_BLOCKING 0x0 ;  /* 0x0000000000007b1d */ /* 0x000fe20000010000 */
[----:B------:R-:W-:-:S07]  /*14d0*/  ISETP.EQ.AND P0, PT, R11, RZ, !P0 ;  /* 0x000000ff0b00720c */ /* 0x000fce0004702270 */
[----:B------:R-:W1:Y:S01]  /*14e0*/  LDC.64 R6, c[0x0][0x218] ;  /* 0x00008600ff067b82 */ /* 0x000e620000000a00 */
[----:B------:R-:W2:Y:S04]  /*14f0*/  LDS R5, [UR4] ;  /* 0x00000004ff057984 */ /* 0x000ea80008000800 */
[----:B------:R-:W3:Y:S01]  /*1500*/  LDS R9, [UR4+0x40] ;  /* 0x00004004ff097984 */ /* 0x000ee20008000800 */
[----:B0-----:R-:W-:Y:S01]  /*1510*/  IMAD.WIDE R2, R10, 0x4, R2 ;  /* 0x000000040a027825 */ /* 0x001fe200078e0202 */
[----:B------:R-:W-:-:S04]  /*1520*/  HFMA2.MMA R12, -RZ, RZ, 0.75, 0 ;  /* 0x3a000000ff0c7435 */ /* 0x000fc800000001ff */
[----:B--2---:R1:W-:Y:S06]  /*1530*/  @P0 STG.E desc[UR6][R2.64], R5 ;  /* 0x0000000502000986 */ /* 0x0043ec000c101906 */
[----:B---3--:R-:W-:Y:S01]  /*1540*/  FFMA R9, R9, R12, 9.9999999747524270788e-07 ;  /* 0x358637bd09097423 */ /* 0x008fe2000000000c */
[----:B------:R-:W-:Y:S06]  /*1550*/  BAR.SYNC.DEFER_BLOCKING 0x0 ;  /* 0x0000000000007b1d */ /* 0x000fec0000010000 */
[----:B-1----:R-:W-:Y:S05]  /*1560*/  @!P0 EXIT ;  /* 0x000000000000894d */ /* 0x002fea0003800000 */
[----:B------:R-:W0:Y:S01]  /*1570*/  MUFU.RSQ R9, R9 ;  /* 0x0000000900097308 */ /* 0x000e220000001400 */
[----:B------:R-:W-:-:S05]  /*1580*/  IMAD.WIDE R10, R10, 0x4, R6 ;  /* 0x000000040a0a7825 */ /* 0x000fca00078e0206 */
[----:B0-----:R-:W-:Y:S01]  /*1590*/  STG.E desc[UR6][R10.64], R9 ;  /* 0x000000090a007986 */ /* 0x001fe2000c101906 */
[----:B------:R-:W-:Y:S05]  /*15a0*/  EXIT ;  /* 0x000000000000794d */ /* 0x000fea0003800000 */
.L_x_0:
[----:B------:R-:W-:-:S00]  /*15b0*/  BRA `(.L_x_0) ;  /* 0xfffffffc00fc7947 */ /* 0x000fc0000383ffff */
[----:B------:R-:W-:-:S00]  /*15c0*/  NOP ;  /* 0x0000000000007918 */ /* 0x000fc00000000000 */
        /* <DEDUP_REMOVED lines=11> */
.L_x_1:


//--------------------- .nv.global.init           --------------------------
	.section	.nv.global.init,"aw",@progbits
.nv.global.init:
	.type		_$_str,@object
	.size		_$_str,(.L_0 - _$_str)
_$_str:
        /*0000*/ 	.byte	0x5f, 0x5f, 0x43, 0x55, 0x44, 0x41, 0x5f, 0x46, 0x54, 0x5a, 0x00
.L_0:


//--------------------- .nv.shared.triton_red_fused_convolution_native_group_norm_13 --------------------------
	.section	.nv.shared.triton_red_fused_convolution_native_group_norm_13,"aw",@nobits
	.sectionflags	@""
	.align	16
	.zero		1024


//--------------------- .nv.constant0.triton_red_fused_convolution_native_group_norm_13 --------------------------
	.section	.nv.constant0.triton_red_fused_convolution_native_group_norm_13,"a",@progbits
	.sectionflags	@""
	.align	4
.nv.constant0.triton_red_fused_convolution_native_group_norm_13:
	.zero		568
